//
// Generated by NVIDIA NVVM Compiler
//
// Compiler Build ID: CL-36424714
// Cuda compilation tools, release 13.0, V13.0.88
// Based on NVVM 20.0.0
//

.version 9.0
.target sm_100
.address_size 64

	// .globl	_Z12helloFromGPUv
.extern .func  (.param .b32 func_retval0) vprintf
(
	.param .b64 vprintf_param_0,
	.param .b64 vprintf_param_1
)
;
.global .align 1 .b8 $str[23] = {104, 101, 108, 108, 111, 32, 102, 114, 111, 109, 32, 106, 101, 116, 115, 111, 110, 32, 71, 80, 85, 10};

.visible .entry _Z12helloFromGPUv()
{
	.reg .b32 	%r<3>;
	.reg .b64 	%rd<3>;

	mov.u64 	%rd1, $str;
	cvta.global.u64 	%rd2, %rd1;
	{ // callseq 0, 0
	.param .b64 param0;
	st.param.b64 	[param0], %rd2;
	.param .b64 param1;
	st.param.b64 	[param1], 0;
	.param .b32 retval0;
	call.uni (retval0), 
	vprintf, 
	(
	param0, 
	param1
	);
	ld.param.b32 	%r1, [retval0];
	} // callseq 0
	ret;

}


// ===== COMPILED SASS (sm_100) =====

	.target	sm_100

	.elftype	@"ET_EXEC"


//--------------------- .note.nv.tkinfo           --------------------------
	.section	.note.nv.tkinfo,"",@"SHT_NOTE"
	.sectionflags	@"SHF_NOTE_NV_TKINFO"
	.tkinfo
        /*0018*/ 	.word	0x00000002
        /*0030*/ 	.string	""
        /*0030*/ 	.string	"ptxas"
        /*0030*/ 	.string	"Cuda compilation tools, release 13.0, V13.0.88"
        /*0030*/ 	.string	"Build cuda_13.0.r13.0/compiler.36424714_0"
        /*0030*/ 	.string	"-arch sm_100 -m 64 "



//--------------------- .note.nv.cuinfo           --------------------------
	.section	.note.nv.cuinfo,"",@"SHT_NOTE"
	.sectionflags	@"SHF_NOTE_NV_CUINFO"
        /*0018*/ 	.short	0x0002
        /*001a*/ 	.short	0x0064
        /*001c*/ 	.short	0x0082
	.zero		2


//--------------------- .nv.info                  --------------------------
	.section	.nv.info,"",@"SHT_CUDA_INFO"
	.align	4


	//----- nvinfo : EIATTR_REGCOUNT
	.align		4
        /*0000*/ 	.byte	0x04, 0x2f
        /*0002*/ 	.short	(.L_2 - .L_1)
	.align		4
.L_1:
        /*0004*/ 	.word	index@(_Z12helloFromGPUv)
        /*0008*/ 	.word	0x00000018


	//----- nvinfo : EIATTR_FRAME_SIZE
	.align		4
.L_2:
        /*000c*/ 	.byte	0x04, 0x11
        /*000e*/ 	.short	(.L_4 - .L_3)
	.align		4
.L_3:
        /*0010*/ 	.word	index@(_Z12helloFromGPUv)
        /*0014*/ 	.word	0x00000000


	//----- nvinfo : EIATTR_MIN_STACK_SIZE
	.align		4
.L_4:
        /*0018*/ 	.byte	0x04, 0x12
        /*001a*/ 	.short	(.L_6 - .L_5)
	.align		4
.L_5:
        /*001c*/ 	.word	index@(_Z12helloFromGPUv)
        /*0020*/ 	.word	0x00000000
.L_6:


//--------------------- .nv.compat                --------------------------
	.section	.nv.compat,"",@"SHT_CUDA_COMPAT_INFO"
	.align	4
        /*0000*/ 	.byte	0x02, 0x09, 0x00, 0x00, 0x02, 0x02, 0x01, 0x00, 0x02, 0x05, 0x05, 0x00, 0x03, 0x07, 0x01, 0x01
        /*0010*/ 	.byte	0x02, 0x03, 0x00, 0x00, 0x02, 0x06, 0x01, 0x00, 0x04, 0x0b, 0x08, 0x00, 0x09, 0x00, 0x00, 0x00
        /*0020*/ 	.byte	0x00, 0x00, 0x00, 0x00


//--------------------- .nv.info._Z12helloFromGPUv --------------------------
	.section	.nv.info._Z12helloFromGPUv,"",@"SHT_CUDA_INFO"
	.sectionflags	@""
	.align	4


	//----- nvinfo : EIATTR_CUDA_API_VERSION
	.align		4
        /*0000*/ 	.byte	0x04, 0x37
        /*0002*/ 	.short	(.L_8 - .L_7)
.L_7:
        /*0004*/ 	.word	0x00000082


	//----- nvinfo : EIATTR_SPARSE_MMA_MASK
	.align		4
.L_8:
        /*0008*/ 	.byte	0x03, 0x50
        /*000a*/ 	.short	0x0000


	//----- nvinfo : EIATTR_MAXREG_COUNT
	.align		4
        /*000c*/ 	.byte	0x03, 0x1b
        /*000e*/ 	.short	0x00ff


	//----- nvinfo : EIATTR_EXTERNS
	.align		4
        /*0010*/ 	.byte	0x04, 0x0f
        /*0012*/ 	.short	(.L_10 - .L_9)


	//   ....[0]....
	.align		4
.L_9:
        /*0014*/ 	.word	index@(vprintf)


	//----- nvinfo : EIATTR_MERCURY_ISA_VERSION
	.align		4
.L_10:
        /*0018*/ 	.byte	0x03, 0x5f
        /*001a*/ 	.short	0x0101


	//----- nvinfo : EIATTR_VRC_CTA_INIT_COUNT
	.align		4
        /*001c*/ 	.byte	0x02, 0x4a
	.zero		1
	.zero		1


	//----- nvinfo : EIATTR_SYSCALL_OFFSETS
	.align		4
        /*0020*/ 	.byte	0x04, 0x46
        /*0022*/ 	.short	(.L_12 - .L_11)


	//   ....[0]....
.L_11:
        /*0024*/ 	.word	0x00000080


	//----- nvinfo : EIATTR_EXIT_INSTR_OFFSETS
	.align		4
.L_12:
        /*0028*/ 	.byte	0x04, 0x1c
        /*002a*/ 	.short	(.L_14 - .L_13)


	//   ....[0]....
.L_13:
        /*002c*/ 	.word	0x00000090


	//----- nvinfo : EIATTR_SW_WAR
	.align		4
.L_14:
        /*0030*/ 	.byte	0x04, 0x36
        /*0032*/ 	.short	(.L_16 - .L_15)
.L_15:
        /*0034*/ 	.word	0x00000008
.L_16:


//--------------------- .nv.callgraph             --------------------------
	.section	.nv.callgraph,"",@"SHT_CUDA_CALLGRAPH"
	.align	4
	.sectionentsize	8
	.align		4
        /*0000*/ 	.word	0x00000000
	.align		4
        /*0004*/ 	.word	0xffffffff
	.align		4
        /*0008*/ 	.word	index@(_Z12helloFromGPUv)
	.align		4
        /*000c*/ 	.word	index@(vprintf)
	.align		4
        /*0010*/ 	.word	0x00000000
	.align		4
        /*0014*/ 	.word	0xfffffffe
	.align		4
        /*0018*/ 	.word	0x00000000
	.align		4
        /*001c*/ 	.word	0xfffffffd
	.align		4
        /*0020*/ 	.word	0x00000000
	.align		4
        /*0024*/ 	.word	0xfffffffc


//--------------------- .nv.constant4             --------------------------
	.section	.nv.constant4,"a",@progbits
	.align	8
	.align		8
.nv.constant4:
        /*0000*/ 	.dword	vprintf
	.align		8
        /*0008*/ 	.dword	$str


//--------------------- .text._Z12helloFromGPUv   --------------------------
	.section	.text._Z12helloFromGPUv,"ax",@progbits
	.align	128
        .global         _Z12helloFromGPUv
        .type           _Z12helloFromGPUv,@function
        .size           _Z12helloFromGPUv,(.L_x_2 - _Z12helloFromGPUv)
        .other          _Z12helloFromGPUv,@"STO_CUDA_ENTRY STV_DEFAULT"
_Z12helloFromGPUv:
.text._Z12helloFromGPUv:
[----:B------:R-:W0:Y:S01]  /*0000*/  LDC R1, c[0x0][0x37c] ;  /* 0x0000df00ff017b82 */ /* 0x000e220000000800 */
[----:B------:R-:W-:Y:S01]  /*0010*/  MOV R0, 0x0 ;  /* 0x0000000000007802 */ /* 0x000fe20000000f00 */
[----:B------:R-:W1:Y:S01]  /*0020*/  LDCU.64 UR4, c[0x4][0x8] ;  /* 0x01000100ff0477ac */ /* 0x000e620008000a00 */
[----:B------:R-:W-:-:S05]  /*0030*/  CS2R R6, SRZ ;  /* 0x0000000000067805 */ /* 0x000fca000001ff00 */
[----:B------:R2:W3:Y:S01]  /*0040*/  LDC.64 R2, c[0x4][R0] ;  /* 0x0100000000027b82 */ /* 0x0004e20000000a00 */
[----:B-1----:R-:W-:Y:S02]  /*0050*/  IMAD.U32 R4, RZ, RZ, UR4 ;  /* 0x00000004ff047e24 */ /* 0x002fe4000f8e00ff */
[----:B--2---:R-:W-:-:S07]  /*0060*/  IMAD.U32 R5, RZ, RZ, UR5 ;  /* 0x00000005ff057e24 */ /* 0x004fce000f8e00ff */
[----:B------:R-:W-:-:S07]  /*0070*/  LEPC R20, `(.L_x_0) ;  /* 0x000000001014794e */ /* 0x000fce0000000000 */
[----:B0--3--:R-:W-:Y:S05]  /*0080*/  CALL.ABS.NOINC R2 ;  /* 0x0000000002007343 */ /* 0x009fea0003c00000 */
.L_x_0:
[----:B------:R-:W-:Y:S05]  /*0090*/  EXIT ;  /* 0x000000000000794d */ /* 0x000fea0003800000 */
.L_x_1:
[----:B------:R-:W-:-:S00]  /*00a0*/  BRA `(.L_x_1) ;  /* 0xfffffffc00fc7947 */ /* 0x000fc0000383ffff */
[----:B------:R-:W-:-:S00]  /*00b0*/  NOP ;  /* 0x0000000000007918 */ /* 0x000fc00000000000 */
        /* <DEDUP_REMOVED lines=12> */
.L_x_2:


//--------------------- .nv.global.init           --------------------------
	.section	.nv.global.init,"aw",@progbits
.nv.global.init:
	.type		$str,@object
	.size		$str,(.L_0 - $str)
$str:
        /*0000*/ 	.byte	0x68, 0x65, 0x6c, 0x6c, 0x6f, 0x20, 0x66, 0x72, 0x6f, 0x6d, 0x20, 0x6a, 0x65, 0x74, 0x73, 0x6f
        /*0010*/ 	.byte	0x6e, 0x20, 0x47, 0x50, 0x55, 0x0a, 0x00
.L_0:


//--------------------- .nv.shared.reserved.0     --------------------------
	.section	.nv.shared.reserved.0,"aw",@nobits
	.weak		__nv_reservedSMEM_offset_0_alias
	.size		__nv_reservedSMEM_offset_0_alias, 0, 64
	.other		__nv_reservedSMEM_offset_0_alias,@"STO_CUDA_RESERVED_SHARED STV_DEFAULT"
__nv_reservedSMEM_offset_0_alias:
	.zero		0
	.zero		64


//--------------------- .nv.constant0._Z12helloFromGPUv --------------------------
	.section	.nv.constant0._Z12helloFromGPUv,"a",@progbits
	.sectionflags	@""
	.align	4
.nv.constant0._Z12helloFromGPUv:
	.zero		896


//--------------------- SYMBOLS --------------------------

	.type		.nv.reservedSmem.offset0,@object
	.size		.nv.reservedSmem.offset0,0x4
	.type		vprintf,@function
